//
// Generated by NVIDIA NVVM Compiler
//
// Compiler Build ID: CL-36424714
// Cuda compilation tools, release 13.0, V13.0.88
// Based on NVVM 20.0.0
//

.version 9.0
.target sm_100
.address_size 64

	// .globl	_Z9swap_cudaPiS_S_i

.visible .entry _Z9swap_cudaPiS_S_i(
	.param .u64 .ptr .align 1 _Z9swap_cudaPiS_S_i_param_0,
	.param .u64 .ptr .align 1 _Z9swap_cudaPiS_S_i_param_1,
	.param .u64 .ptr .align 1 _Z9swap_cudaPiS_S_i_param_2,
	.param .u32 _Z9swap_cudaPiS_S_i_param_3
)
{
	.reg .pred 	%p<2>;
	.reg .b32 	%r<9>;
	.reg .b64 	%rd<11>;

	ld.param.u64 	%rd1, [_Z9swap_cudaPiS_S_i_param_0];
	ld.param.u64 	%rd2, [_Z9swap_cudaPiS_S_i_param_1];
	ld.param.u64 	%rd3, [_Z9swap_cudaPiS_S_i_param_2];
	ld.param.u32 	%r2, [_Z9swap_cudaPiS_S_i_param_3];
	mov.u32 	%r3, %ctaid.x;
	mov.u32 	%r4, %ntid.x;
	mov.u32 	%r5, %tid.x;
	mad.lo.s32 	%r1, %r3, %r4, %r5;
	setp.ge.s32 	%p1, %r1, %r2;
	@%p1 bra 	$L__BB0_2;
	cvta.to.global.u64 	%rd4, %rd1;
	cvta.to.global.u64 	%rd5, %rd3;
	cvta.to.global.u64 	%rd6, %rd2;
	mul.wide.s32 	%rd7, %r1, 4;
	add.s64 	%rd8, %rd4, %rd7;
	ld.global.u32 	%r6, [%rd8];
	add.s64 	%rd9, %rd5, %rd7;
	st.global.u32 	[%rd9], %r6;
	add.s64 	%rd10, %rd6, %rd7;
	ld.global.u32 	%r7, [%rd10];
	st.global.u32 	[%rd8], %r7;
	ld.global.u32 	%r8, [%rd9];
	st.global.u32 	[%rd10], %r8;
$L__BB0_2:
	ret;

}


// ===== COMPILED SASS (sm_100) =====

	.target	sm_100

	.elftype	@"ET_EXEC"


//--------------------- .note.nv.tkinfo           --------------------------
	.section	.note.nv.tkinfo,"",@"SHT_NOTE"
	.sectionflags	@"SHF_NOTE_NV_TKINFO"
	.tkinfo
        /*0018*/ 	.word	0x00000002
        /*0030*/ 	.string	""
        /*0030*/ 	.string	"ptxas"
        /*0030*/ 	.string	"Cuda compilation tools, release 13.0, V13.0.88"
        /*0030*/ 	.string	"Build cuda_13.0.r13.0/compiler.36424714_0"
        /*0030*/ 	.string	"-arch sm_100 -m 64 "



//--------------------- .note.nv.cuinfo           --------------------------
	.section	.note.nv.cuinfo,"",@"SHT_NOTE"
	.sectionflags	@"SHF_NOTE_NV_CUINFO"
        /*0018*/ 	.short	0x0002
        /*001a*/ 	.short	0x0064
        /*001c*/ 	.short	0x0082
	.zero		2


//--------------------- .nv.info                  --------------------------
	.section	.nv.info,"",@"SHT_CUDA_INFO"
	.align	4


	//----- nvinfo : EIATTR_REGCOUNT
	.align		4
        /*0000*/ 	.byte	0x04, 0x2f
        /*0002*/ 	.short	(.L_1 - .L_0)
	.align		4
.L_0:
        /*0004*/ 	.word	index@(_Z9swap_cudaPiS_S_i)
        /*0008*/ 	.word	0x00000010


	//----- nvinfo : EIATTR_FRAME_SIZE
	.align		4
.L_1:
        /*000c*/ 	.byte	0x04, 0x11
        /*000e*/ 	.short	(.L_3 - .L_2)
	.align		4
.L_2:
        /*0010*/ 	.word	index@(_Z9swap_cudaPiS_S_i)
        /*0014*/ 	.word	0x00000000


	//----- nvinfo : EIATTR_MIN_STACK_SIZE
	.align		4
.L_3:
        /*0018*/ 	.byte	0x04, 0x12
        /*001a*/ 	.short	(.L_5 - .L_4)
	.align		4
.L_4:
        /*001c*/ 	.word	index@(_Z9swap_cudaPiS_S_i)
        /*0020*/ 	.word	0x00000000
.L_5:


//--------------------- .nv.compat                --------------------------
	.section	.nv.compat,"",@"SHT_CUDA_COMPAT_INFO"
	.align	4
        /*0000*/ 	.byte	0x02, 0x09, 0x00, 0x00, 0x02, 0x02, 0x01, 0x00, 0x02, 0x05, 0x05, 0x00, 0x03, 0x07, 0x01, 0x01
        /*0010*/ 	.byte	0x02, 0x03, 0x00, 0x00, 0x02, 0x06, 0x01, 0x00, 0x04, 0x0b, 0x08, 0x00, 0x09, 0x00, 0x00, 0x00
        /*0020*/ 	.byte	0x00, 0x00, 0x00, 0x00


//--------------------- .nv.info._Z9swap_cudaPiS_S_i --------------------------
	.section	.nv.info._Z9swap_cudaPiS_S_i,"",@"SHT_CUDA_INFO"
	.sectionflags	@""
	.align	4


	//----- nvinfo : EIATTR_CUDA_API_VERSION
	.align		4
        /*0000*/ 	.byte	0x04, 0x37
        /*0002*/ 	.short	(.L_7 - .L_6)
.L_6:
        /*0004*/ 	.word	0x00000082


	//----- nvinfo : EIATTR_KPARAM_INFO
	.align		4
.L_7:
        /*0008*/ 	.byte	0x04, 0x17
        /*000a*/ 	.short	(.L_9 - .L_8)
.L_8:
        /*000c*/ 	.word	0x00000000
        /*0010*/ 	.short	0x0003
        /*0012*/ 	.short	0x0018
        /*0014*/ 	.byte	0x00, 0xf0, 0x11, 0x00


	//----- nvinfo : EIATTR_KPARAM_INFO
	.align		4
.L_9:
        /*0018*/ 	.byte	0x04, 0x17
        /*001a*/ 	.short	(.L_11 - .L_10)
.L_10:
        /*001c*/ 	.word	0x00000000
        /*0020*/ 	.short	0x0002
        /*0022*/ 	.short	0x0010
        /*0024*/ 	.byte	0x00, 0xf5, 0x21, 0x00


	//----- nvinfo : EIATTR_KPARAM_INFO
	.align		4
.L_11:
        /*0028*/ 	.byte	0x04, 0x17
        /*002a*/ 	.short	(.L_13 - .L_12)
.L_12:
        /*002c*/ 	.word	0x00000000
        /*0030*/ 	.short	0x0001
        /*0032*/ 	.short	0x0008
        /*0034*/ 	.byte	0x00, 0xf5, 0x21, 0x00


	//----- nvinfo : EIATTR_KPARAM_INFO
	.align		4
.L_13:
        /*0038*/ 	.byte	0x04, 0x17
        /*003a*/ 	.short	(.L_15 - .L_14)
.L_14:
        /*003c*/ 	.word	0x00000000
        /*0040*/ 	.short	0x0000
        /*0042*/ 	.short	0x0000
        /*0044*/ 	.byte	0x00, 0xf5, 0x21, 0x00


	//----- nvinfo : EIATTR_SPARSE_MMA_MASK
	.align		4
.L_15:
        /*0048*/ 	.byte	0x03, 0x50
        /*004a*/ 	.short	0x0000


	//----- nvinfo : EIATTR_MAXREG_COUNT
	.align		4
        /*004c*/ 	.byte	0x03, 0x1b
        /*004e*/ 	.short	0x00ff


	//----- nvinfo : EIATTR_MERCURY_ISA_VERSION
	.align		4
        /*0050*/ 	.byte	0x03, 0x5f
        /*0052*/ 	.short	0x0101


	//----- nvinfo : EIATTR_VRC_CTA_INIT_COUNT
	.align		4
        /*0054*/ 	.byte	0x02, 0x4a
	.zero		1
	.zero		1


	//----- nvinfo : EIATTR_EXIT_INSTR_OFFSETS
	.align		4
        /*0058*/ 	.byte	0x04, 0x1c
        /*005a*/ 	.short	(.L_17 - .L_16)


	//   ....[0]....
.L_16:
        /*005c*/ 	.word	0x00000070


	//   ....[1]....
        /*0060*/ 	.word	0x00000150


	//----- nvinfo : EIATTR_CBANK_PARAM_SIZE
	.align		4
.L_17:
        /*0064*/ 	.byte	0x03, 0x19
        /*0066*/ 	.short	0x001c


	//----- nvinfo : EIATTR_PARAM_CBANK
	.align		4
        /*0068*/ 	.byte	0x04, 0x0a
        /*006a*/ 	.short	(.L_19 - .L_18)
	.align		4
.L_18:
        /*006c*/ 	.word	index@(.nv.constant0._Z9swap_cudaPiS_S_i)
        /*0070*/ 	.short	0x0380
        /*0072*/ 	.short	0x001c


	//----- nvinfo : EIATTR_SW_WAR
	.align		4
.L_19:
        /*0074*/ 	.byte	0x04, 0x36
        /*0076*/ 	.short	(.L_21 - .L_20)
.L_20:
        /*0078*/ 	.word	0x00000008
.L_21:


//--------------------- .nv.callgraph             --------------------------
	.section	.nv.callgraph,"",@"SHT_CUDA_CALLGRAPH"
	.align	4
	.sectionentsize	8
	.align		4
        /*0000*/ 	.word	0x00000000
	.align		4
        /*0004*/ 	.word	0xffffffff
	.align		4
        /*0008*/ 	.word	0x00000000
	.align		4
        /*000c*/ 	.word	0xfffffffe
	.align		4
        /*0010*/ 	.word	0x00000000
	.align		4
        /*0014*/ 	.word	0xfffffffd
	.align		4
        /*0018*/ 	.word	0x00000000
	.align		4
        /*001c*/ 	.word	0xfffffffc


//--------------------- .text._Z9swap_cudaPiS_S_i --------------------------
	.section	.text._Z9swap_cudaPiS_S_i,"ax",@progbits
	.align	128
        .global         _Z9swap_cudaPiS_S_i
        .type           _Z9swap_cudaPiS_S_i,@function
        .size           _Z9swap_cudaPiS_S_i,(.L_x_1 - _Z9swap_cudaPiS_S_i)
        .other          _Z9swap_cudaPiS_S_i,@"STO_CUDA_ENTRY STV_DEFAULT"
_Z9swap_cudaPiS_S_i:
.text._Z9swap_cudaPiS_S_i:
[----:B------:R-:W-:Y:S01]  /*0000*/  LDC R1, c[0x0][0x37c] ;  /* 0x0000df00ff017b82 */ /* 0x000fe20000000800 */
[----:B------:R-:W0:Y:S07]  /*0010*/  S2R R0, SR_TID.X ;  /* 0x0000000000007919 */ /* 0x000e2e0000002100 */
[----:B------:R-:W0:Y:S01]  /*0020*/  S2UR UR4, SR_CTAID.X ;  /* 0x00000000000479c3 */ /* 0x000e220000002500 */
[----:B------:R-:W1:Y:S07]  /*0030*/  LDCU UR5, c[0x0][0x398] ;  /* 0x00007300ff0577ac */ /* 0x000e6e0008000800 */
[----:B------:R-:W0:Y:S02]  /*0040*/  LDC R9, c[0x0][0x360] ;  /* 0x0000d800ff097b82 */ /* 0x000e240000000800 */
[----:B0-----:R-:W-:-:S05]  /*0050*/  IMAD R9, R9, UR4, R0 ;  /* 0x0000000409097c24 */ /* 0x001fca000f8e0200 */
[----:B-1----:R-:W-:-:S13]  /*0060*/  ISETP.GE.AND P0, PT, R9, UR5, PT ;  /* 0x0000000509007c0c */ /* 0x002fda000bf06270 */
[----:B------:R-:W-:Y:S05]  /*0070*/  @P0 EXIT ;  /* 0x000000000000094d */ /* 0x000fea0003800000 */
[----:B------:R-:W0:Y:S01]  /*0080*/  LDC.64 R2, c[0x0][0x380] ;  /* 0x0000e000ff027b82 */ /* 0x000e220000000a00 */
[----:B------:R-:W1:Y:S07]  /*0090*/  LDCU.64 UR4, c[0x0][0x358] ;  /* 0x00006b00ff0477ac */ /* 0x000e6e0008000a00 */
[----:B------:R-:W2:Y:S08]  /*00a0*/  LDC.64 R4, c[0x0][0x390] ;  /* 0x0000e400ff047b82 */ /* 0x000eb00000000a00 */
[----:B------:R-:W3:Y:S01]  /*00b0*/  LDC.64 R6, c[0x0][0x388] ;  /* 0x0000e200ff067b82 */ /* 0x000ee20000000a00 */
[----:B0-----:R-:W-:-:S05]  /*00c0*/  IMAD.WIDE R2, R9, 0x4, R2 ;  /* 0x0000000409027825 */ /* 0x001fca00078e0202 */
[----:B-1----:R-:W4:Y:S01]  /*00d0*/  LDG.E R11, desc[UR4][R2.64] ;  /* 0x00000004020b7981 */ /* 0x002f22000c1e1900 */
[----:B--2---:R-:W-:-:S04]  /*00e0*/  IMAD.WIDE R4, R9, 0x4, R4 ;  /* 0x0000000409047825 */ /* 0x004fc800078e0204 */
[----:B---3--:R-:W-:Y:S01]  /*00f0*/  IMAD.WIDE R6, R9, 0x4, R6 ;  /* 0x0000000409067825 */ /* 0x008fe200078e0206 */
[----:B----4-:R-:W-:Y:S04]  /*0100*/  STG.E desc[UR4][R4.64], R11 ;  /* 0x0000000b04007986 */ /* 0x010fe8000c101904 */
[----:B------:R-:W2:Y:S04]  /*0110*/  LDG.E R9, desc[UR4][R6.64] ;  /* 0x0000000406097981 */ /* 0x000ea8000c1e1900 */
[----:B--2---:R-:W-:Y:S04]  /*0120*/  STG.E desc[UR4][R2.64], R9 ;  /* 0x0000000902007986 */ /* 0x004fe8000c101904 */
[----:B------:R-:W2:Y:S04]  /*0130*/  LDG.E R13, desc[UR4][R4.64] ;  /* 0x00000004040d7981 */ /* 0x000ea8000c1e1900 */
[----:B--2---:R-:W-:Y:S01]  /*0140*/  STG.E desc[UR4][R6.64], R13 ;  /* 0x0000000d06007986 */ /* 0x004fe2000c101904 */
[----:B------:R-:W-:Y:S05]  /*0150*/  EXIT ;  /* 0x000000000000794d */ /* 0x000fea0003800000 */
.L_x_0:
[----:B------:R-:W-:-:S00]  /*0160*/  BRA `(.L_x_0) ;  /* 0xfffffffc00fc7947 */ /* 0x000fc0000383ffff */
[----:B------:R-:W-:-:S00]  /*0170*/  NOP ;  /* 0x0000000000007918 */ /* 0x000fc00000000000 */
        /* <DEDUP_REMOVED lines=8> */
.L_x_1:


//--------------------- .nv.shared.reserved.0     --------------------------
	.section	.nv.shared.reserved.0,"aw",@nobits
	.weak		__nv_reservedSMEM_offset_0_alias
	.size		__nv_reservedSMEM_offset_0_alias, 0, 64
	.other		__nv_reservedSMEM_offset_0_alias,@"STO_CUDA_RESERVED_SHARED STV_DEFAULT"
__nv_reservedSMEM_offset_0_alias:
	.zero		0
	.zero		64


//--------------------- .nv.constant0._Z9swap_cudaPiS_S_i --------------------------
	.section	.nv.constant0._Z9swap_cudaPiS_S_i,"a",@progbits
	.sectionflags	@""
	.align	4
.nv.constant0._Z9swap_cudaPiS_S_i:
	.zero		924


//--------------------- SYMBOLS --------------------------

	.type		.nv.reservedSmem.offset0,@object
	.size		.nv.reservedSmem.offset0,0x4
